	.headerflags	@"EF_CUDA_TEXMODE_UNIFIED EF_CUDA_64BIT_ADDRESS EF_CUDA_ACCELERATORS EF_CUDA_SM90 EF_CUDA_VIRTUAL_SM(EF_CUDA_SM90)"
	.elftype	@"ET_EXEC"


//--------------------- .nv.info                  --------------------------
	.section	.nv.info,"",@"SHT_CUDA_INFO"
	.align	4


	//----- nvinfo : EIATTR_REGCOUNT
	.align		4
        /*0000*/ 	.byte	0x04, 0x2f
        /*0002*/ 	.short	(.L_3 - .L_2)
	.align		4
.L_2:
        /*0004*/ 	.word	index@(triton_poi_fused__native_batch_norm_legit_no_training_convolution_relu_7)
        /*0008*/ 	.word	0x00000016


	//----- nvinfo : EIATTR_MIN_STACK_SIZE
	.align		4
.L_3:
        /*000c*/ 	.byte	0x04, 0x12
        /*000e*/ 	.short	(.L_5 - .L_4)
	.align		4
.L_4:
        /*0010*/ 	.word	index@(triton_poi_fused__native_batch_norm_legit_no_training_convolution_relu_7)
        /*0014*/ 	.word	0x00000000


	//----- nvinfo : EIATTR_FRAME_SIZE
	.align		4
.L_5:
        /*0018*/ 	.byte	0x04, 0x11
        /*001a*/ 	.short	(.L_7 - .L_6)
	.align		4
.L_6:
        /*001c*/ 	.word	index@(triton_poi_fused__native_batch_norm_legit_no_training_convolution_relu_7)
        /*0020*/ 	.word	0x00000000


	//----- nvinfo : EIATTR_MIN_STACK_SIZE
	.align		4
.L_7:
        /*0024*/ 	.byte	0x04, 0x12
        /*0026*/ 	.short	(.L_9 - .L_8)
	.align		4
.L_8:
        /*0028*/ 	.word	index@(triton_poi_fused__native_batch_norm_legit_no_training_convolution_relu_7)
        /*002c*/ 	.word	0x00000000
.L_9:


//--------------------- .nv.info.triton_poi_fused__native_batch_norm_legit_no_training_convolution_relu_7 --------------------------
	.section	.nv.info.triton_poi_fused__native_batch_norm_legit_no_training_convolution_relu_7,"",@"SHT_CUDA_INFO"
	.sectionflags	@""
	.align	4


	//----- nvinfo : EIATTR_CUDA_API_VERSION
	.align		4
        /*0000*/ 	.byte	0x04, 0x37
        /*0002*/ 	.short	(.L_11 - .L_10)
.L_10:
        /*0004*/ 	.word	0x0000007c


	//----- nvinfo : EIATTR_KPARAM_INFO
	.align		4
.L_11:
        /*0008*/ 	.byte	0x04, 0x17
        /*000a*/ 	.short	(.L_13 - .L_12)
.L_12:
        /*000c*/ 	.word	0x00000000
        /*0010*/ 	.short	0x0007
        /*0012*/ 	.short	0x0038
        /*0014*/ 	.byte	0x00, 0xf0, 0x11, 0x00


	//----- nvinfo : EIATTR_KPARAM_INFO
	.align		4
.L_13:
        /*0018*/ 	.byte	0x04, 0x17
        /*001a*/ 	.short	(.L_15 - .L_14)
.L_14:
        /*001c*/ 	.word	0x00000000
        /*0020*/ 	.short	0x0006
        /*0022*/ 	.short	0x0030
        /*0024*/ 	.byte	0x00, 0xf4, 0x21, 0x00


	//----- nvinfo : EIATTR_KPARAM_INFO
	.align		4
.L_15:
        /*0028*/ 	.byte	0x04, 0x17
        /*002a*/ 	.short	(.L_17 - .L_16)
.L_16:
        /*002c*/ 	.word	0x00000000
        /*0030*/ 	.short	0x0005
        /*0032*/ 	.short	0x0028
        /*0034*/ 	.byte	0x00, 0xf4, 0x21, 0x00


	//----- nvinfo : EIATTR_KPARAM_INFO
	.align		4
.L_17:
        /*0038*/ 	.byte	0x04, 0x17
        /*003a*/ 	.short	(.L_19 - .L_18)
.L_18:
        /*003c*/ 	.word	0x00000000
        /*0040*/ 	.short	0x0004
        /*0042*/ 	.short	0x0020
        /*0044*/ 	.byte	0x00, 0xf4, 0x21, 0x00


	//----- nvinfo : EIATTR_KPARAM_INFO
	.align		4
.L_19:
        /*0048*/ 	.byte	0x04, 0x17
        /*004a*/ 	.short	(.L_21 - .L_20)
.L_20:
        /*004c*/ 	.word	0x00000000
        /*0050*/ 	.short	0x0003
        /*0052*/ 	.short	0x0018
        /*0054*/ 	.byte	0x00, 0xf4, 0x21, 0x00


	//----- nvinfo : EIATTR_KPARAM_INFO
	.align		4
.L_21:
        /*0058*/ 	.byte	0x04, 0x17
        /*005a*/ 	.short	(.L_23 - .L_22)
.L_22:
        /*005c*/ 	.word	0x00000000
        /*0060*/ 	.short	0x0002
        /*0062*/ 	.short	0x0010
        /*0064*/ 	.byte	0x00, 0xf4, 0x21, 0x00


	//----- nvinfo : EIATTR_KPARAM_INFO
	.align		4
.L_23:
        /*0068*/ 	.byte	0x04, 0x17
        /*006a*/ 	.short	(.L_25 - .L_24)
.L_24:
        /*006c*/ 	.word	0x00000000
        /*0070*/ 	.short	0x0001
        /*0072*/ 	.short	0x0008
        /*0074*/ 	.byte	0x00, 0xf4, 0x21, 0x00


	//----- nvinfo : EIATTR_KPARAM_INFO
	.align		4
.L_25:
        /*0078*/ 	.byte	0x04, 0x17
        /*007a*/ 	.short	(.L_27 - .L_26)
.L_26:
        /*007c*/ 	.word	0x00000000
        /*0080*/ 	.short	0x0000
        /*0082*/ 	.short	0x0000
        /*0084*/ 	.byte	0x00, 0xf4, 0x21, 0x00


	//----- nvinfo : EIATTR_SPARSE_MMA_MASK
	.align		4
.L_27:
        /*0088*/ 	.byte	0x03, 0x50
        /*008a*/ 	.short	0x0000


	//----- nvinfo : EIATTR_MAXREG_COUNT
	.align		4
        /*008c*/ 	.byte	0x03, 0x1b
        /*008e*/ 	.short	0x00ff


	//----- nvinfo : EIATTR_EXIT_INSTR_OFFSETS
	.align		4
        /*0090*/ 	.byte	0x04, 0x1c
        /*0092*/ 	.short	(.L_29 - .L_28)


	//   ....[0]....
.L_28:
        /*0094*/ 	.word	0x00000430


	//----- nvinfo : EIATTR_REQNTID
	.align		4
.L_29:
        /*0098*/ 	.byte	0x04, 0x10
        /*009a*/ 	.short	(.L_31 - .L_30)
.L_30:
        /*009c*/ 	.word	0x00000080
        /*00a0*/ 	.word	0x00000001
        /*00a4*/ 	.word	0x00000001


	//----- nvinfo : EIATTR_CBANK_PARAM_SIZE
	.align		4
.L_31:
        /*00a8*/ 	.byte	0x03, 0x19
        /*00aa*/ 	.short	0x003c


	//----- nvinfo : EIATTR_PARAM_CBANK
	.align		4
        /*00ac*/ 	.byte	0x04, 0x0a
        /*00ae*/ 	.short	(.L_33 - .L_32)
	.align		4
.L_32:
        /*00b0*/ 	.word	index@(.nv.constant0.triton_poi_fused__native_batch_norm_legit_no_training_convolution_relu_7)
        /*00b4*/ 	.short	0x0210
        /*00b6*/ 	.short	0x003c


	//----- nvinfo : EIATTR_SW_WAR
	.align		4
.L_33:
        /*00b8*/ 	.byte	0x04, 0x36
        /*00ba*/ 	.short	(.L_35 - .L_34)
.L_34:
        /*00bc*/ 	.word	0x00000008
.L_35:


//--------------------- .nv.callgraph             --------------------------
	.section	.nv.callgraph,"",@"SHT_CUDA_CALLGRAPH"
	.align	4
	.sectionentsize	8
	.align		4
        /*0000*/ 	.word	0x00000000
	.align		4
        /*0004*/ 	.word	0xffffffff
	.align		4
        /*0008*/ 	.word	0x00000000
	.align		4
        /*000c*/ 	.word	0xfffffffe
	.align		4
        /*0010*/ 	.word	0x00000000
	.align		4
        /*0014*/ 	.word	0xfffffffd
	.align		4
        /*0018*/ 	.word	0x00000000
	.align		4
        /*001c*/ 	.word	0xfffffffc


//--------------------- .nv.constant4             --------------------------
	.section	.nv.constant4,"a",@progbits
	.align	8
	.align		8
.nv.constant4:
        /*0000*/ 	.dword	_$_str
	.align		8
        /*0008*/ 	.dword	_$_str_$_2


//--------------------- .text.triton_poi_fused__native_batch_norm_legit_no_training_convolution_relu_7 --------------------------
	.section	.text.triton_poi_fused__native_batch_norm_legit_no_training_convolution_relu_7,"ax",@progbits
	.align	128
        .global         triton_poi_fused__native_batch_norm_legit_no_training_convolution_relu_7
        .type           triton_poi_fused__native_batch_norm_legit_no_training_convolution_relu_7,@function
        .size           triton_poi_fused__native_batch_norm_legit_no_training_convolution_relu_7,(.L_x_1 - triton_poi_fused__native_batch_norm_legit_no_training_convolution_relu_7)
        .other          triton_poi_fused__native_batch_norm_legit_no_training_convolution_relu_7,@"STO_CUDA_ENTRY STV_DEFAULT"
triton_poi_fused__native_batch_norm_legit_no_training_convolution_relu_7:
.text.triton_poi_fused__native_batch_norm_legit_no_training_convolution_relu_7:
[----:B------:R-:W-:Y:S01]  /*0000*/  LDC R1, c[0x0][0x28] ;  /* 0x00000a00ff017b82 */ /* 0x000fe20000000800 */
[----:B------:R-:W1:Y:S07]  /*0010*/  S2R R0, SR_TID.X ;  /* 0x0000000000007919 */ /* 0x000e6e0000002100 */
[----:B------:R-:W2:Y:S01]  /*0020*/  LDC.64 R6, c[0x0][0x228] ;  /* 0x00008a00ff067b82 */ /* 0x000ea20000000a00 */
[----:B------:R-:W-:Y:S01]  /*0030*/  ULDC.64 UR4, c[0x0][0x208] ;  /* 0x0000820000047ab9 */ /* 0x000fe20000000a00 */
[----:B------:R-:W3:Y:S06]  /*0040*/  S2R R5, SR_CTAID.X ;  /* 0x0000000000057919 */ /* 0x000eec0000002500 */
[----:B------:R-:W4:Y:S08]  /*0050*/  LDC.64 R12, c[0x0][0x218] ;  /* 0x00008600ff0c7b82 */ /* 0x000f300000000a00 */
[----:B------:R-:W5:Y:S08]  /*0060*/  LDC.64 R14, c[0x0][0x220] ;  /* 0x00008800ff0e7b82 */ /* 0x000f700000000a00 */
[----:B------:R-:W5:Y:S01]  /*0070*/  LDC.64 R10, c[0x0][0x238] ;  /* 0x00008e00ff0a7b82 */ /* 0x000f620000000a00 */
[----:B-1----:R-:W-:-:S07]  /*0080*/  SHF.L.U32 R0, R0, 0x1, RZ ;  /* 0x0000000100007819 */ /* 0x002fce00000006ff */
[----:B------:R-:W1:Y:S01]  /*0090*/  LDC.64 R16, c[0x0][0x230] ;  /* 0x00008c00ff107b82 */ /* 0x000e620000000a00 */
[----:B---3--:R-:W-:Y:S02]  /*00a0*/  SHF.R.S32.HI R3, RZ, 0x17, R5 ;  /* 0x00000017ff037819 */ /* 0x008fe40000011405 */
[----:B------:R-:W-:Y:S02]  /*00b0*/  LOP3.LUT R0, R0, 0xfe, RZ, 0xc0, !PT ;  /* 0x000000fe00007812 */ /* 0x000fe400078ec0ff */
[----:B------:R-:W-:Y:S02]  /*00c0*/  SGXT R3, R3, 0x1 ;  /* 0x000000010303781a */ /* 0x000fe40000000200 */
[----:B------:R-:W-:-:S04]  /*00d0*/  LEA R0, R5, R0, 0x8 ;  /* 0x0000000005007211 */ /* 0x000fc800078e40ff */
[----:B------:R-:W-:-:S04]  /*00e0*/  LEA.HI R3, R3, R0, RZ, 0x4 ;  /* 0x0000000003037211 */ /* 0x000fc800078f20ff */
[----:B------:R-:W-:-:S04]  /*00f0*/  LOP3.LUT R3, R3, 0xfffffff0, RZ, 0xc0, !PT ;  /* 0xfffffff003037812 */ /* 0x000fc800078ec0ff */
[----:B------:R-:W-:Y:S02]  /*0100*/  IADD3 R8, R0, -R3, RZ ;  /* 0x8000000300087210 */ /* 0x000fe40007ffe0ff */
[----:B------:R-:W3:Y:S03]  /*0110*/  LDC.64 R2, c[0x0][0x210] ;  /* 0x00008400ff027b82 */ /* 0x000ee60000000a00 */
[----:B--2---:R-:W-:-:S06]  /*0120*/  IMAD.WIDE R6, R8, 0x4, R6 ;  /* 0x0000000408067825 */ /* 0x004fcc00078e0206 */
[----:B------:R-:W2:Y:S01]  /*0130*/  LDG.E.EL.64 R6, desc[UR4][R6.64] ;  /* 0x0000000406067981 */ /* 0x000ea2000c2e1b00 */
[----:B----4-:R-:W-:-:S04]  /*0140*/  IMAD.WIDE R12, R8, 0x4, R12 ;  /* 0x00000004080c7825 */ /* 0x010fc800078e020c */
[C---:B-----5:R-:W-:Y:S02]  /*0150*/  IMAD.WIDE R14, R8.reuse, 0x4, R14 ;  /* 0x00000004080e7825 */ /* 0x060fe400078e020e */
[----:B------:R-:W4:Y:S02]  /*0160*/  LDG.E.EL.64 R12, desc[UR4][R12.64] ;  /* 0x000000040c0c7981 */ /* 0x000f24000c2e1b00 */
[----:B0-----:R-:W-:Y:S02]  /*0170*/  IMAD.WIDE R10, R8, 0x4, R10 ;  /* 0x00000004080a7825 */ /* 0x001fe400078e020a */
[----:B------:R-:W5:Y:S02]  /*0180*/  LDG.E.EL.64 R14, desc[UR4][R14.64] ;  /* 0x000000040e0e7981 */ /* 0x000f64000c2e1b00 */
[----:B---3--:R-:W-:Y:S02]  /*0190*/  IMAD.WIDE R2, R0, 0x4, R2 ;  /* 0x0000000400027825 */ /* 0x008fe400078e0202 */
[----:B------:R-:W3:Y:S04]  /*01a0*/  LDG.E.EL.64 R10, desc[UR4][R10.64] ;  /* 0x000000040a0a7981 */ /* 0x000ee8000c2e1b00 */
[----:B------:R-:W4:Y:S01]  /*01b0*/  LDG.E.64 R4, desc[UR4][R2.64] ;  /* 0x0000000402047981 */ /* 0x000f22000c1e1b00 */
[----:B-1----:R-:W-:-:S05]  /*01c0*/  IMAD.WIDE R16, R8, 0x4, R16 ;  /* 0x0000000408107825 */ /* 0x002fca00078e0210 */
[----:B------:R0:W3:Y:S02]  /*01d0*/  LDG.E.EL.64 R8, desc[UR4][R16.64] ;  /* 0x0000000410087981 */ /* 0x0000e4000c2e1b00 */
[----:B0-----:R-:W-:Y:S01]  /*01e0*/  HFMA2.MMA R16, -RZ, RZ, 1.625, 0 ;  /* 0x3e800000ff107435 */ /* 0x001fe200000001ff */
[----:B--2---:R-:W-:Y:S01]  /*01f0*/  FADD R6, R6, 9.9999997473787516356e-06 ;  /* 0x3727c5ac06067421 */ /* 0x004fe20000000000 */
[----:B------:R-:W-:-:S03]  /*0200*/  FADD R7, R7, 9.9999997473787516356e-06 ;  /* 0x3727c5ac07077421 */ /* 0x000fc60000000000 */
[----:B------:R-:W0:Y:S08]  /*0210*/  MUFU.SQRT R18, R6 ;  /* 0x0000000600127308 */ /* 0x000e300000002000 */
[----:B------:R1:W2:Y:S01]  /*0220*/  MUFU.SQRT R19, R7 ;  /* 0x0000000700137308 */ /* 0x0002a20000002000 */
[C---:B0-----:R-:W-:Y:S02]  /*0230*/  FSETP.GT.AND P0, PT, R18.reuse, 8.50705917302346158658e+37, PT ;  /* 0x7e8000001200780b */ /* 0x041fe40003f04000 */
[----:B------:R-:W-:Y:S01]  /*0240*/  FSETP.GEU.AND P2, PT, R18, 1.175494350822287508e-38, PT ;  /* 0x008000001200780b */ /* 0x000fe20003f4e000 */
[----:B-1----:R-:W0:Y:S01]  /*0250*/  LDC.64 R6, c[0x0][0x240] ;  /* 0x00009000ff067b82 */ /* 0x002e220000000a00 */
[----:B--2---:R-:W-:-:S02]  /*0260*/  FSETP.GT.AND P1, PT, R19, 8.50705917302346158658e+37, PT ;  /* 0x7e8000001300780b */ /* 0x004fc40003f24000 */
[----:B------:R-:W-:-:S07]  /*0270*/  FSETP.GEU.AND P3, PT, R19, 1.175494350822287508e-38, PT ;  /* 0x008000001300780b */ /* 0x000fce0003f6e000 */
[----:B------:R-:W-:-:S04]  /*0280*/  @P0 FMUL R18, R18, 0.25 ;  /* 0x3e80000012120820 */ /* 0x000fc80000400000 */
[----:B------:R-:W-:Y:S01]  /*0290*/  @!P2 FMUL R18, R18, 16777216 ;  /* 0x4b8000001212a820 */ /* 0x000fe20000400000 */
[----:B------:R-:W-:-:S04]  /*02a0*/  @P1 FMUL R19, R19, 0.25 ;  /* 0x3e80000013131820 */ /* 0x000fc80000400000 */
[----:B------:R-:W-:Y:S01]  /*02b0*/  @!P3 FMUL R19, R19, 16777216 ;  /* 0x4b8000001313b820 */ /* 0x000fe20000400000 */
[----:B------:R-:W1:Y:S01]  /*02c0*/  MUFU.RCP R18, R18 ;  /* 0x0000001200127308 */ /* 0x000e620000001000 */
[----:B------:R-:W-:-:S07]  /*02d0*/  FSEL R17, R16, 1, P0 ;  /* 0x3f80000010117808 */ /* 0x000fce0000000000 */
[----:B------:R-:W2:Y:S01]  /*02e0*/  MUFU.RCP R19, R19 ;  /* 0x0000001300137308 */ /* 0x000ea20000001000 */
[----:B------:R-:W-:Y:S01]  /*02f0*/  FSEL R16, R16, 1, P1 ;  /* 0x3f80000010107808 */ /* 0x000fe20000800000 */
[----:B------:R-:W-:Y:S01]  /*0300*/  @!P2 FMUL R17, R17, 16777216 ;  /* 0x4b8000001111a820 */ /* 0x000fe20000400000 */
[----:B----4-:R-:W-:Y:S01]  /*0310*/  FADD R4, R4, R12 ;  /* 0x0000000c04047221 */ /* 0x010fe20000000000 */
[----:B------:R-:W-:Y:S02]  /*0320*/  FADD R5, R5, R13 ;  /* 0x0000000d05057221 */ /* 0x000fe40000000000 */
[----:B------:R-:W-:Y:S01]  /*0330*/  @!P3 FMUL R16, R16, 16777216 ;  /* 0x4b8000001010b820 */ /* 0x000fe20000400000 */
[----:B-1----:R-:W-:Y:S01]  /*0340*/  FMUL R17, R18, R17 ;  /* 0x0000001112117220 */ /* 0x002fe20000400000 */
[----:B-----5:R-:W-:Y:S01]  /*0350*/  FADD R14, -R14, R4 ;  /* 0x000000040e0e7221 */ /* 0x020fe20000000100 */
[----:B------:R-:W-:Y:S01]  /*0360*/  FADD R15, -R15, R5 ;  /* 0x000000050f0f7221 */ /* 0x000fe20000000100 */
[----:B--2---:R-:W-:-:S02]  /*0370*/  FMUL R16, R19, R16 ;  /* 0x0000001013107220 */ /* 0x004fc40000400000 */
[----:B------:R-:W-:Y:S02]  /*0380*/  FMUL R17, R14, R17 ;  /* 0x000000110e117220 */ /* 0x000fe40000400000 */
[----:B------:R-:W-:Y:S02]  /*0390*/  FMUL R16, R15, R16 ;  /* 0x000000100f107220 */ /* 0x000fe40000400000 */
[----:B---3--:R-:W-:Y:S02]  /*03a0*/  FFMA R8, R8, R17, R10 ;  /* 0x0000001108087223 */ /* 0x008fe4000000000a */
[----:B------:R-:W-:-:S03]  /*03b0*/  FFMA R9, R9, R16, R11 ;  /* 0x0000001009097223 */ /* 0x000fc6000000000b */
[----:B------:R-:W-:Y:S02]  /*03c0*/  FSETP.GEU.AND P0, PT, R8, RZ, PT ;  /* 0x000000ff0800720b */ /* 0x000fe40003f0e000 */
[C---:B------:R-:W-:Y:S01]  /*03d0*/  FSETP.GEU.AND P1, PT, R9.reuse, RZ, PT ;  /* 0x000000ff0900720b */ /* 0x040fe20003f2e000 */
[----:B0-----:R-:W-:Y:S01]  /*03e0*/  IMAD.WIDE R6, R0, 0x4, R6 ;  /* 0x0000000400067825 */ /* 0x001fe200078e0206 */
[----:B------:R-:W-:Y:S02]  /*03f0*/  FSEL R8, R8, RZ, P0 ;  /* 0x000000ff08087208 */ /* 0x000fe40000000000 */
[----:B------:R-:W-:Y:S01]  /*0400*/  FSEL R9, R9, RZ, P1 ;  /* 0x000000ff09097208 */ /* 0x000fe20000800000 */
[----:B------:R-:W-:Y:S04]  /*0410*/  STG.E.64 desc[UR4][R2.64], R4 ;  /* 0x0000000402007986 */ /* 0x000fe8000c101b04 */
[----:B------:R-:W-:Y:S01]  /*0420*/  STG.E.64 desc[UR4][R6.64], R8 ;  /* 0x0000000806007986 */ /* 0x000fe2000c101b04 */
[----:B------:R-:W-:Y:S05]  /*0430*/  EXIT ;  /* 0x000000000000794d */ /* 0x000fea0003800000 */
.L_x_0:
[----:B------:R-:W-:-:S00]  /*0440*/  BRA `(.L_x_0) ;  /* 0xfffffffc00fc7947 */ /* 0x000fc0000383ffff */
[----:B------:R-:W-:-:S00]  /*0450*/  NOP ;  /* 0x0000000000007918 */ /* 0x000fc00000000000 */
        /* <DEDUP_REMOVED lines=10> */
.L_x_1:


//--------------------- .nv.global.init           --------------------------
	.section	.nv.global.init,"aw",@progbits
.nv.global.init:
	.type		_$_str,@object
	.size		_$_str,(_$_str_$_2 - _$_str)
_$_str:
        /*0000*/ 	.byte	0x5f, 0x5f, 0x43, 0x55, 0x44, 0x41, 0x5f, 0x46, 0x54, 0x5a, 0x00
	.type		_$_str_$_2,@object
	.size		_$_str_$_2,(.L_1 - _$_str_$_2)
_$_str_$_2:
        /*000b*/ 	.byte	0x5f, 0x5f, 0x43, 0x55, 0x44, 0x41, 0x5f, 0x50, 0x52, 0x45, 0x43, 0x5f, 0x53, 0x51, 0x52, 0x54
        /*001b*/ 	.byte	0x00
.L_1:


//--------------------- .nv.constant0.triton_poi_fused__native_batch_norm_legit_no_training_convolution_relu_7 --------------------------
	.section	.nv.constant0.triton_poi_fused__native_batch_norm_legit_no_training_convolution_relu_7,"a",@progbits
	.sectionflags	@""
	.align	4
.nv.constant0.triton_poi_fused__native_batch_norm_legit_no_training_convolution_relu_7:
	.zero		588
